	.headerflags	@"EF_CUDA_TEXMODE_UNIFIED EF_CUDA_64BIT_ADDRESS EF_CUDA_ACCELERATORS EF_CUDA_SM90 EF_CUDA_VIRTUAL_SM(EF_CUDA_SM90)"
	.elftype	@"ET_EXEC"


//--------------------- .nv.info                  --------------------------
	.section	.nv.info,"",@"SHT_CUDA_INFO"
	.align	4


	//----- nvinfo : EIATTR_REGCOUNT
	.align		4
        /*0000*/ 	.byte	0x04, 0x2f
        /*0002*/ 	.short	(.L_1 - .L_0)
	.align		4
.L_0:
        /*0004*/ 	.word	index@(triton_poi_fused_pow_4)
        /*0008*/ 	.word	0x00000012


	//----- nvinfo : EIATTR_MIN_STACK_SIZE
	.align		4
.L_1:
        /*000c*/ 	.byte	0x04, 0x12
        /*000e*/ 	.short	(.L_3 - .L_2)
	.align		4
.L_2:
        /*0010*/ 	.word	index@(triton_poi_fused_pow_4)
        /*0014*/ 	.word	0x00000000


	//----- nvinfo : EIATTR_FRAME_SIZE
	.align		4
.L_3:
        /*0018*/ 	.byte	0x04, 0x11
        /*001a*/ 	.short	(.L_5 - .L_4)
	.align		4
.L_4:
        /*001c*/ 	.word	index@(triton_poi_fused_pow_4)
        /*0020*/ 	.word	0x00000000


	//----- nvinfo : EIATTR_MIN_STACK_SIZE
	.align		4
.L_5:
        /*0024*/ 	.byte	0x04, 0x12
        /*0026*/ 	.short	(.L_7 - .L_6)
	.align		4
.L_6:
        /*0028*/ 	.word	index@(triton_poi_fused_pow_4)
        /*002c*/ 	.word	0x00000000
.L_7:


//--------------------- .nv.info.triton_poi_fused_pow_4 --------------------------
	.section	.nv.info.triton_poi_fused_pow_4,"",@"SHT_CUDA_INFO"
	.sectionflags	@""
	.align	4


	//----- nvinfo : EIATTR_CUDA_API_VERSION
	.align		4
        /*0000*/ 	.byte	0x04, 0x37
        /*0002*/ 	.short	(.L_9 - .L_8)
.L_8:
        /*0004*/ 	.word	0x0000007c


	//----- nvinfo : EIATTR_KPARAM_INFO
	.align		4
.L_9:
        /*0008*/ 	.byte	0x04, 0x17
        /*000a*/ 	.short	(.L_11 - .L_10)
.L_10:
        /*000c*/ 	.word	0x00000000
        /*0010*/ 	.short	0x0002
        /*0012*/ 	.short	0x0010
        /*0014*/ 	.byte	0x00, 0xf0, 0x11, 0x00


	//----- nvinfo : EIATTR_KPARAM_INFO
	.align		4
.L_11:
        /*0018*/ 	.byte	0x04, 0x17
        /*001a*/ 	.short	(.L_13 - .L_12)
.L_12:
        /*001c*/ 	.word	0x00000000
        /*0020*/ 	.short	0x0001
        /*0022*/ 	.short	0x0008
        /*0024*/ 	.byte	0x00, 0xf4, 0x21, 0x00


	//----- nvinfo : EIATTR_KPARAM_INFO
	.align		4
.L_13:
        /*0028*/ 	.byte	0x04, 0x17
        /*002a*/ 	.short	(.L_15 - .L_14)
.L_14:
        /*002c*/ 	.word	0x00000000
        /*0030*/ 	.short	0x0000
        /*0032*/ 	.short	0x0000
        /*0034*/ 	.byte	0x00, 0xf4, 0x21, 0x00


	//----- nvinfo : EIATTR_SPARSE_MMA_MASK
	.align		4
.L_15:
        /*0038*/ 	.byte	0x03, 0x50
        /*003a*/ 	.short	0x0000


	//----- nvinfo : EIATTR_MAXREG_COUNT
	.align		4
        /*003c*/ 	.byte	0x03, 0x1b
        /*003e*/ 	.short	0x00ff


	//----- nvinfo : EIATTR_EXIT_INSTR_OFFSETS
	.align		4
        /*0040*/ 	.byte	0x04, 0x1c
        /*0042*/ 	.short	(.L_17 - .L_16)


	//   ....[0]....
.L_16:
        /*0044*/ 	.word	0x00000170


	//----- nvinfo : EIATTR_REQNTID
	.align		4
.L_17:
        /*0048*/ 	.byte	0x04, 0x10
        /*004a*/ 	.short	(.L_19 - .L_18)
.L_18:
        /*004c*/ 	.word	0x00000080
        /*0050*/ 	.word	0x00000001
        /*0054*/ 	.word	0x00000001


	//----- nvinfo : EIATTR_CBANK_PARAM_SIZE
	.align		4
.L_19:
        /*0058*/ 	.byte	0x03, 0x19
        /*005a*/ 	.short	0x0014


	//----- nvinfo : EIATTR_PARAM_CBANK
	.align		4
        /*005c*/ 	.byte	0x04, 0x0a
        /*005e*/ 	.short	(.L_21 - .L_20)
	.align		4
.L_20:
        /*0060*/ 	.word	index@(.nv.constant0.triton_poi_fused_pow_4)
        /*0064*/ 	.short	0x0210
        /*0066*/ 	.short	0x0014


	//----- nvinfo : EIATTR_SW_WAR
	.align		4
.L_21:
        /*0068*/ 	.byte	0x04, 0x36
        /*006a*/ 	.short	(.L_23 - .L_22)
.L_22:
        /*006c*/ 	.word	0x00000008
.L_23:


//--------------------- .nv.callgraph             --------------------------
	.section	.nv.callgraph,"",@"SHT_CUDA_CALLGRAPH"
	.align	4
	.sectionentsize	8
	.align		4
        /*0000*/ 	.word	0x00000000
	.align		4
        /*0004*/ 	.word	0xffffffff
	.align		4
        /*0008*/ 	.word	0x00000000
	.align		4
        /*000c*/ 	.word	0xfffffffe
	.align		4
        /*0010*/ 	.word	0x00000000
	.align		4
        /*0014*/ 	.word	0xfffffffd
	.align		4
        /*0018*/ 	.word	0x00000000
	.align		4
        /*001c*/ 	.word	0xfffffffc


//--------------------- .text.triton_poi_fused_pow_4 --------------------------
	.section	.text.triton_poi_fused_pow_4,"ax",@progbits
	.align	128
        .global         triton_poi_fused_pow_4
        .type           triton_poi_fused_pow_4,@function
        .size           triton_poi_fused_pow_4,(.L_x_1 - triton_poi_fused_pow_4)
        .other          triton_poi_fused_pow_4,@"STO_CUDA_ENTRY STV_DEFAULT"
triton_poi_fused_pow_4:
.text.triton_poi_fused_pow_4:
[----:B------:R-:W-:Y:S01]  /*0000*/  LDC R1, c[0x0][0x28] ;  /* 0x00000a00ff017b82 */ /* 0x000fe20000000800 */
[----:B------:R-:W1:Y:S07]  /*0010*/  S2R R0, SR_TID.X ;  /* 0x0000000000007919 */ /* 0x000e6e0000002100 */
[----:B------:R-:W2:Y:S01]  /*0020*/  LDC.64 R2, c[0x0][0x210] ;  /* 0x00008400ff027b82 */ /* 0x000ea20000000a00 */
[----:B------:R-:W-:Y:S01]  /*0030*/  ULDC.64 UR4, c[0x0][0x208] ;  /* 0x0000820000047ab9 */ /* 0x000fe20000000a00 */
[----:B------:R-:W3:Y:S06]  /*0040*/  S2R R7, SR_CTAID.X ;  /* 0x0000000000077919 */ /* 0x000eec0000002500 */
[----:B------:R-:W4:Y:S01]  /*0050*/  LDC.64 R4, c[0x0][0x218] ;  /* 0x00008600ff047b82 */ /* 0x000f220000000a00 */
[----:B-1----:R-:W-:-:S04]  /*0060*/  SHF.L.U32 R0, R0, 0x2, RZ ;  /* 0x0000000200007819 */ /* 0x002fc800000006ff */
[----:B------:R-:W-:-:S04]  /*0070*/  LOP3.LUT R0, R0, 0x1fc, RZ, 0xc0, !PT ;  /* 0x000001fc00007812 */ /* 0x000fc800078ec0ff */
[----:B---3--:R-:W-:-:S05]  /*0080*/  LEA R7, R7, R0, 0xa ;  /* 0x0000000007077211 */ /* 0x008fca00078e50ff */
[----:B--2---:R-:W-:-:S05]  /*0090*/  IMAD.WIDE R2, R7, 0x4, R2 ;  /* 0x0000000407027825 */ /* 0x004fca00078e0202 */
[----:B------:R-:W2:Y:S04]  /*00a0*/  LDG.E.128 R8, desc[UR4][R2.64] ;  /* 0x0000000402087981 */ /* 0x000ea8000c1e1d00 */
[----:B------:R-:W3:Y:S01]  /*00b0*/  LDG.E.128 R12, desc[UR4][R2.64+0x800] ;  /* 0x00080004020c7981 */ /* 0x000ee2000c1e1d00 */
[----:B----4-:R-:W-:-:S04]  /*00c0*/  IMAD.WIDE R4, R7, 0x4, R4 ;  /* 0x0000000407047825 */ /* 0x010fc800078e0204 */
[----:B--2---:R-:W-:Y:S01]  /*00d0*/  FMUL R8, R8, R8 ;  /* 0x0000000808087220 */ /* 0x004fe20000400000 */
[----:B------:R-:W-:Y:S01]  /*00e0*/  FMUL R9, R9, R9 ;  /* 0x0000000909097220 */ /* 0x000fe20000400000 */
[----:B------:R-:W-:Y:S01]  /*00f0*/  FMUL R10, R10, R10 ;  /* 0x0000000a0a0a7220 */ /* 0x000fe20000400000 */
[----:B------:R-:W-:Y:S01]  /*0100*/  FMUL R11, R11, R11 ;  /* 0x0000000b0b0b7220 */ /* 0x000fe20000400000 */
[----:B---3--:R-:W-:Y:S01]  /*0110*/  FMUL R12, R12, R12 ;  /* 0x0000000c0c0c7220 */ /* 0x008fe20000400000 */
[----:B------:R-:W-:Y:S01]  /*0120*/  FMUL R13, R13, R13 ;  /* 0x0000000d0d0d7220 */ /* 0x000fe20000400000 */
[----:B------:R-:W-:Y:S01]  /*0130*/  FMUL R14, R14, R14 ;  /* 0x0000000e0e0e7220 */ /* 0x000fe20000400000 */
[----:B------:R-:W-:Y:S01]  /*0140*/  FMUL R15, R15, R15 ;  /* 0x0000000f0f0f7220 */ /* 0x000fe20000400000 */
[----:B------:R-:W-:Y:S04]  /*0150*/  STG.E.128 desc[UR4][R4.64], R8 ;  /* 0x0000000804007986 */ /* 0x000fe8000c101d04 */
[----:B------:R-:W-:Y:S01]  /*0160*/  STG.E.128 desc[UR4][R4.64+0x800], R12 ;  /* 0x0008000c04007986 */ /* 0x000fe2000c101d04 */
[----:B------:R-:W-:Y:S05]  /*0170*/  EXIT ;  /* 0x000000000000794d */ /* 0x000fea0003800000 */
.L_x_0:
[----:B------:R-:W-:-:S00]  /*0180*/  BRA `(.L_x_0) ;  /* 0xfffffffc00fc7947 */ /* 0x000fc0000383ffff */
[----:B------:R-:W-:-:S00]  /*0190*/  NOP ;  /* 0x0000000000007918 */ /* 0x000fc00000000000 */
        /* <DEDUP_REMOVED lines=14> */
.L_x_1:


//--------------------- .nv.constant0.triton_poi_fused_pow_4 --------------------------
	.section	.nv.constant0.triton_poi_fused_pow_4,"a",@progbits
	.sectionflags	@""
	.align	4
.nv.constant0.triton_poi_fused_pow_4:
	.zero		548
